	.headerflags	@"EF_CUDA_TEXMODE_UNIFIED EF_CUDA_64BIT_ADDRESS EF_CUDA_ACCELERATORS EF_CUDA_SM90 EF_CUDA_VIRTUAL_SM(EF_CUDA_SM90)"
	.elftype	@"ET_EXEC"


//--------------------- .nv.info                  --------------------------
	.section	.nv.info,"",@"SHT_CUDA_INFO"
	.align	4


	//----- nvinfo : EIATTR_REGCOUNT
	.align		4
        /*0000*/ 	.byte	0x04, 0x2f
        /*0002*/ 	.short	(.L_2 - .L_1)
	.align		4
.L_1:
        /*0004*/ 	.word	index@(triton_poi_fused_native_layer_norm_0)
        /*0008*/ 	.word	0x00000016


	//----- nvinfo : EIATTR_MIN_STACK_SIZE
	.align		4
.L_2:
        /*000c*/ 	.byte	0x04, 0x12
        /*000e*/ 	.short	(.L_4 - .L_3)
	.align		4
.L_3:
        /*0010*/ 	.word	index@(triton_poi_fused_native_layer_norm_0)
        /*0014*/ 	.word	0x00000000


	//----- nvinfo : EIATTR_FRAME_SIZE
	.align		4
.L_4:
        /*0018*/ 	.byte	0x04, 0x11
        /*001a*/ 	.short	(.L_6 - .L_5)
	.align		4
.L_5:
        /*001c*/ 	.word	index@(triton_poi_fused_native_layer_norm_0)
        /*0020*/ 	.word	0x00000000


	//----- nvinfo : EIATTR_MIN_STACK_SIZE
	.align		4
.L_6:
        /*0024*/ 	.byte	0x04, 0x12
        /*0026*/ 	.short	(.L_8 - .L_7)
	.align		4
.L_7:
        /*0028*/ 	.word	index@(triton_poi_fused_native_layer_norm_0)
        /*002c*/ 	.word	0x00000000
.L_8:


//--------------------- .nv.info.triton_poi_fused_native_layer_norm_0 --------------------------
	.section	.nv.info.triton_poi_fused_native_layer_norm_0,"",@"SHT_CUDA_INFO"
	.sectionflags	@""
	.align	4


	//----- nvinfo : EIATTR_CUDA_API_VERSION
	.align		4
        /*0000*/ 	.byte	0x04, 0x37
        /*0002*/ 	.short	(.L_10 - .L_9)
.L_9:
        /*0004*/ 	.word	0x0000007c


	//----- nvinfo : EIATTR_KPARAM_INFO
	.align		4
.L_10:
        /*0008*/ 	.byte	0x04, 0x17
        /*000a*/ 	.short	(.L_12 - .L_11)
.L_11:
        /*000c*/ 	.word	0x00000000
        /*0010*/ 	.short	0x0003
        /*0012*/ 	.short	0x0018
        /*0014*/ 	.byte	0x00, 0xf0, 0x11, 0x00


	//----- nvinfo : EIATTR_KPARAM_INFO
	.align		4
.L_12:
        /*0018*/ 	.byte	0x04, 0x17
        /*001a*/ 	.short	(.L_14 - .L_13)
.L_13:
        /*001c*/ 	.word	0x00000000
        /*0020*/ 	.short	0x0002
        /*0022*/ 	.short	0x0010
        /*0024*/ 	.byte	0x00, 0xf4, 0x21, 0x00


	//----- nvinfo : EIATTR_KPARAM_INFO
	.align		4
.L_14:
        /*0028*/ 	.byte	0x04, 0x17
        /*002a*/ 	.short	(.L_16 - .L_15)
.L_15:
        /*002c*/ 	.word	0x00000000
        /*0030*/ 	.short	0x0001
        /*0032*/ 	.short	0x0008
        /*0034*/ 	.byte	0x00, 0xf4, 0x21, 0x00


	//----- nvinfo : EIATTR_KPARAM_INFO
	.align		4
.L_16:
        /*0038*/ 	.byte	0x04, 0x17
        /*003a*/ 	.short	(.L_18 - .L_17)
.L_17:
        /*003c*/ 	.word	0x00000000
        /*0040*/ 	.short	0x0000
        /*0042*/ 	.short	0x0000
        /*0044*/ 	.byte	0x00, 0xf4, 0x21, 0x00


	//----- nvinfo : EIATTR_SPARSE_MMA_MASK
	.align		4
.L_18:
        /*0048*/ 	.byte	0x03, 0x50
        /*004a*/ 	.short	0x0000


	//----- nvinfo : EIATTR_MAXREG_COUNT
	.align		4
        /*004c*/ 	.byte	0x03, 0x1b
        /*004e*/ 	.short	0x00ff


	//----- nvinfo : EIATTR_EXIT_INSTR_OFFSETS
	.align		4
        /*0050*/ 	.byte	0x04, 0x1c
        /*0052*/ 	.short	(.L_20 - .L_19)


	//   ....[0]....
.L_19:
        /*0054*/ 	.word	0x000003c0


	//   ....[1]....
        /*0058*/ 	.word	0x00000420


	//----- nvinfo : EIATTR_REQNTID
	.align		4
.L_20:
        /*005c*/ 	.byte	0x04, 0x10
        /*005e*/ 	.short	(.L_22 - .L_21)
.L_21:
        /*0060*/ 	.word	0x00000020
        /*0064*/ 	.word	0x00000001
        /*0068*/ 	.word	0x00000001


	//----- nvinfo : EIATTR_CBANK_PARAM_SIZE
	.align		4
.L_22:
        /*006c*/ 	.byte	0x03, 0x19
        /*006e*/ 	.short	0x001c


	//----- nvinfo : EIATTR_PARAM_CBANK
	.align		4
        /*0070*/ 	.byte	0x04, 0x0a
        /*0072*/ 	.short	(.L_24 - .L_23)
	.align		4
.L_23:
        /*0074*/ 	.word	index@(.nv.constant0.triton_poi_fused_native_layer_norm_0)
        /*0078*/ 	.short	0x0210
        /*007a*/ 	.short	0x001c


	//----- nvinfo : EIATTR_SW_WAR
	.align		4
.L_24:
        /*007c*/ 	.byte	0x04, 0x36
        /*007e*/ 	.short	(.L_26 - .L_25)
.L_25:
        /*0080*/ 	.word	0x00000008
.L_26:


//--------------------- .nv.callgraph             --------------------------
	.section	.nv.callgraph,"",@"SHT_CUDA_CALLGRAPH"
	.align	4
	.sectionentsize	8
	.align		4
        /*0000*/ 	.word	0x00000000
	.align		4
        /*0004*/ 	.word	0xffffffff
	.align		4
        /*0008*/ 	.word	0x00000000
	.align		4
        /*000c*/ 	.word	0xfffffffe
	.align		4
        /*0010*/ 	.word	0x00000000
	.align		4
        /*0014*/ 	.word	0xfffffffd
	.align		4
        /*0018*/ 	.word	0x00000000
	.align		4
        /*001c*/ 	.word	0xfffffffc


//--------------------- .nv.constant4             --------------------------
	.section	.nv.constant4,"a",@progbits
	.align	8
	.align		8
.nv.constant4:
        /*0000*/ 	.dword	_$_str


//--------------------- .text.triton_poi_fused_native_layer_norm_0 --------------------------
	.section	.text.triton_poi_fused_native_layer_norm_0,"ax",@progbits
	.align	128
        .global         triton_poi_fused_native_layer_norm_0
        .type           triton_poi_fused_native_layer_norm_0,@function
        .size           triton_poi_fused_native_layer_norm_0,(.L_x_1 - triton_poi_fused_native_layer_norm_0)
        .other          triton_poi_fused_native_layer_norm_0,@"STO_CUDA_ENTRY STV_DEFAULT"
triton_poi_fused_native_layer_norm_0:
.text.triton_poi_fused_native_layer_norm_0:
[----:B------:R-:W0:Y:S02]  /*0000*/  LDC R1, c[0x0][0x28] ;  /* 0x00000a00ff017b82 */ /* 0x000e240000000800 */
[----:B------:R-:W1:Y:S01]  /*0010*/  S2R R0, SR_TID.X ;  /* 0x0000000000007919 */ /* 0x000e620000002100 */
[----:B------:R-:W2:Y:S01]  /*0020*/  LDC.64 R8, c[0x0][0x210] ;  /* 0x00008400ff087b82 */ /* 0x000ea20000000a00 */
[----:B------:R-:W-:Y:S02]  /*0030*/  CS2R R10, SRZ ;  /* 0x00000000000a7805 */ /* 0x000fe4000001ff00 */
[----:B------:R-:W-:Y:S01]  /*0040*/  CS2R R12, SRZ ;  /* 0x00000000000c7805 */ /* 0x000fe2000001ff00 */
[----:B------:R-:W3:Y:S01]  /*0050*/  S2R R3, SR_CTAID.X ;  /* 0x0000000000037919 */ /* 0x000ee20000002500 */
[----:B------:R-:W-:Y:S01]  /*0060*/  ULDC.64 UR4, c[0x0][0x208] ;  /* 0x0000820000047ab9 */ /* 0x000fe20000000a00 */
[----:B-1----:R-:W-:-:S04]  /*0070*/  SHF.L.U32 R0, R0, 0x1, RZ ;  /* 0x0000000100007819 */ /* 0x002fc800000006ff */
[----:B------:R-:W-:-:S04]  /*0080*/  LOP3.LUT R0, R0, 0x3e, RZ, 0xc0, !PT ;  /* 0x0000003e00007812 */ /* 0x000fc800078ec0ff */
[----:B---3--:R-:W-:-:S04]  /*0090*/  LEA R0, R3, R0, 0x6 ;  /* 0x0000000003007211 */ /* 0x008fc800078e30ff */
[----:B------:R-:W-:Y:S02]  /*00a0*/  SHF.R.S32.HI R3, RZ, 0x1f, R0 ;  /* 0x0000001fff037819 */ /* 0x000fe40000011400 */
[----:B------:R-:W-:Y:S02]  /*00b0*/  ISETP.GE.AND P0, PT, R0, 0x40, PT ;  /* 0x000000400000780c */ /* 0x000fe40003f06270 */
[----:B------:R-:W-:-:S04]  /*00c0*/  LEA.HI R3, R3, R0, RZ, 0x4 ;  /* 0x0000000003037211 */ /* 0x000fc800078f20ff */
[C---:B------:R-:W-:Y:S02]  /*00d0*/  SHF.L.U32 R2, R3.reuse, 0x2, RZ ;  /* 0x0000000203027819 */ /* 0x040fe400000006ff */
[----:B------:R-:W-:Y:S02]  /*00e0*/  LOP3.LUT R3, R3, 0xfffffff0, RZ, 0xc0, !PT ;  /* 0xfffffff003037812 */ /* 0x000fe400078ec0ff */
[----:B------:R-:W-:-:S04]  /*00f0*/  LOP3.LUT R2, R2, 0xffffffc0, RZ, 0xc0, !PT ;  /* 0xffffffc002027812 */ /* 0x000fc800078ec0ff */
[----:B------:R-:W-:-:S04]  /*0100*/  IADD3 R7, R2, R0, -R3 ;  /* 0x0000000002077210 */ /* 0x000fc80007ffe803 */
[----:B------:R-:W-:Y:S01]  /*0110*/  IADD3 R5, R7, 0x10, RZ ;  /* 0x0000001007057810 */ /* 0x000fe20007ffe0ff */
[----:B--2---:R-:W-:Y:S01]  /*0120*/  IMAD.WIDE R2, R7, 0x4, R8 ;  /* 0x0000000407027825 */ /* 0x004fe200078e0208 */
[----:B------:R-:W-:-:S03]  /*0130*/  IADD3 R15, R7, 0x20, RZ ;  /* 0x00000020070f7810 */ /* 0x000fc60007ffe0ff */
[--C-:B------:R-:W-:Y:S01]  /*0140*/  IMAD.WIDE R4, R5, 0x4, R8.reuse ;  /* 0x0000000405047825 */ /* 0x100fe200078e0208 */
[----:B------:R-:W-:Y:S02]  /*0150*/  IADD3 R19, R7, 0x30, RZ ;  /* 0x0000003007137810 */ /* 0x000fe40007ffe0ff */
[----:B------:R-:W-:Y:S01]  /*0160*/  CS2R R16, SRZ ;  /* 0x0000000000107805 */ /* 0x000fe2000001ff00 */
[----:B------:R-:W2:Y:S01]  /*0170*/  @!P0 LDG.E.64 R10, desc[UR4][R2.64] ;  /* 0x00000004020a8981 */ /* 0x000ea2000c1e1b00 */
[--C-:B------:R-:W-:Y:S01]  /*0180*/  IMAD.WIDE R6, R15, 0x4, R8.reuse ;  /* 0x000000040f067825 */ /* 0x100fe200078e0208 */
[----:B------:R-:W-:Y:S02]  /*0190*/  CS2R R14, SRZ ;  /* 0x00000000000e7805 */ /* 0x000fe4000001ff00 */
[----:B------:R-:W2:Y:S01]  /*01a0*/  @!P0 LDG.E.64 R12, desc[UR4][R4.64] ;  /* 0x00000004040c8981 */ /* 0x000ea2000c1e1b00 */
[----:B------:R-:W-:-:S03]  /*01b0*/  IMAD.WIDE R8, R19, 0x4, R8 ;  /* 0x0000000413087825 */ /* 0x000fc600078e0208 */
[----:B------:R1:W3:Y:S04]  /*01c0*/  @!P0 LDG.E.64 R16, desc[UR4][R6.64] ;  /* 0x0000000406108981 */ /* 0x0002e8000c1e1b00 */
[----:B------:R-:W4:Y:S01]  /*01d0*/  @!P0 LDG.E.64 R14, desc[UR4][R8.64] ;  /* 0x00000004080e8981 */ /* 0x000f22000c1e1b00 */
[----:B-1----:R-:W-:Y:S01]  /*01e0*/  HFMA2.MMA R6, -RZ, RZ, 1.625, 0 ;  /* 0x3e800000ff067435 */ /* 0x002fe200000001ff */
[----:B--2---:R-:W-:Y:S01]  /*01f0*/  FADD R3, R12, R10 ;  /* 0x0000000a0c037221 */ /* 0x004fe20000000000 */
[----:B------:R-:W-:-:S03]  /*0200*/  FADD R2, R13, R11 ;  /* 0x0000000b0d027221 */ /* 0x000fc60000000000 */
[----:B---3--:R-:W-:Y:S01]  /*0210*/  FADD R3, R3, R16 ;  /* 0x0000001003037221 */ /* 0x008fe20000000000 */
[----:B------:R-:W-:-:S03]  /*0220*/  FADD R2, R2, R17 ;  /* 0x0000001102027221 */ /* 0x000fc60000000000 */
[----:B----4-:R-:W-:Y:S01]  /*0230*/  FADD R18, R3, R14 ;  /* 0x0000000e03127221 */ /* 0x010fe20000000000 */
[----:B------:R-:W-:Y:S02]  /*0240*/  FADD R4, R2, R15 ;  /* 0x0000000f02047221 */ /* 0x000fe40000000000 */
[----:B------:R-:W1:Y:S01]  /*0250*/  LDC.64 R2, c[0x0][0x218] ;  /* 0x00008600ff027b82 */ /* 0x000e620000000a00 */
[----:B------:R-:W-:Y:S01]  /*0260*/  FMUL R18, R18, 0.25 ;  /* 0x3e80000012127820 */ /* 0x000fe20000400000 */
[----:B------:R-:W-:-:S03]  /*0270*/  FMUL R19, R4, 0.25 ;  /* 0x3e80000004137820 */ /* 0x000fc60000400000 */
[C---:B------:R-:W-:Y:S01]  /*0280*/  FADD R12, -R18.reuse, R12 ;  /* 0x0000000c120c7221 */ /* 0x040fe20000000100 */
[C---:B------:R-:W-:Y:S01]  /*0290*/  FADD R13, -R19.reuse, R13 ;  /* 0x0000000d130d7221 */ /* 0x040fe20000000100 */
[----:B------:R-:W-:Y:S01]  /*02a0*/  FADD R10, -R18, R10 ;  /* 0x0000000a120a7221 */ /* 0x000fe20000000100 */
[----:B------:R-:W-:Y:S01]  /*02b0*/  FADD R11, -R19, R11 ;  /* 0x0000000b130b7221 */ /* 0x000fe20000000100 */
[----:B------:R-:W-:Y:S01]  /*02c0*/  FMUL R5, R12, R12 ;  /* 0x0000000c0c057220 */ /* 0x000fe20000400000 */
[----:B------:R-:W-:Y:S01]  /*02d0*/  FMUL R4, R13, R13 ;  /* 0x0000000d0d047220 */ /* 0x000fe20000400000 */
[----:B------:R-:W-:Y:S01]  /*02e0*/  FADD R16, -R18, R16 ;  /* 0x0000001012107221 */ /* 0x000fe20000000100 */
[----:B------:R-:W-:Y:S01]  /*02f0*/  FADD R17, -R19, R17 ;  /* 0x0000001113117221 */ /* 0x000fe20000000100 */
[----:B------:R-:W-:Y:S01]  /*0300*/  FFMA R5, R10, R10, R5 ;  /* 0x0000000a0a057223 */ /* 0x000fe20000000005 */
[----:B------:R-:W-:Y:S01]  /*0310*/  FFMA R4, R11, R11, R4 ;  /* 0x0000000b0b047223 */ /* 0x000fe20000000004 */
[----:B------:R-:W-:Y:S01]  /*0320*/  FADD R14, -R18, R14 ;  /* 0x0000000e120e7221 */ /* 0x000fe20000000100 */
[----:B------:R-:W-:Y:S01]  /*0330*/  FADD R15, -R19, R15 ;  /* 0x0000000f130f7221 */ /* 0x000fe20000000100 */
[----:B------:R-:W-:Y:S01]  /*0340*/  FFMA R5, R16, R16, R5 ;  /* 0x0000001010057223 */ /* 0x000fe20000000005 */
[----:B------:R-:W-:-:S03]  /*0350*/  FFMA R4, R17, R17, R4 ;  /* 0x0000001111047223 */ /* 0x000fc60000000004 */
[----:B------:R-:W-:Y:S01]  /*0360*/  FFMA R14, R14, R14, R5 ;  /* 0x0000000e0e0e7223 */ /* 0x000fe20000000005 */
[----:B------:R-:W-:Y:S02]  /*0370*/  FFMA R15, R15, R15, R4 ;  /* 0x0000000f0f0f7223 */ /* 0x000fe40000000004 */
[----:B------:R-:W2:Y:S01]  /*0380*/  LDC.64 R4, c[0x0][0x220] ;  /* 0x00008800ff047b82 */ /* 0x000ea20000000a00 */
[----:B-1----:R-:W-:-:S04]  /*0390*/  IMAD.WIDE R2, R0, 0x4, R2 ;  /* 0x0000000400027825 */ /* 0x002fc800078e0202 */
[----:B------:R-:W-:Y:S01]  /*03a0*/  FFMA R14, R14, R6, 9.9999999747524270788e-07 ;  /* 0x358637bd0e0e7423 */ /* 0x000fe20000000006 */
[----:B------:R1:W-:Y:S01]  /*03b0*/  @!P0 STG.E.64 desc[UR4][R2.64], R18 ;  /* 0x0000001202008986 */ /* 0x0003e2000c101b04 */
[----:B------:R-:W-:Y:S05]  /*03c0*/  @P0 EXIT ;  /* 0x000000000000094d */ /* 0x000fea0003800000 */
[----:B------:R-:W-:Y:S01]  /*03d0*/  FFMA R15, R15, R6, 9.9999999747524270788e-07 ;  /* 0x358637bd0f0f7423 */ /* 0x000fe20000000006 */
[----:B------:R-:W-:Y:S01]  /*03e0*/  MUFU.RSQ R14, R14 ;  /* 0x0000000e000e7308 */ /* 0x000fe20000001400 */
[----:B-12---:R-:W-:-:S07]  /*03f0*/  IMAD.WIDE R2, R0, 0x4, R4 ;  /* 0x0000000400027825 */ /* 0x006fce00078e0204 */
[----:B------:R-:W0:Y:S02]  /*0400*/  MUFU.RSQ R15, R15 ;  /* 0x0000000f000f7308 */ /* 0x000e240000001400 */
[----:B0-----:R-:W-:Y:S01]  /*0410*/  STG.E.64 desc[UR4][R2.64], R14 ;  /* 0x0000000e02007986 */ /* 0x001fe2000c101b04 */
[----:B------:R-:W-:Y:S05]  /*0420*/  EXIT ;  /* 0x000000000000794d */ /* 0x000fea0003800000 */
.L_x_0:
[----:B------:R-:W-:-:S00]  /*0430*/  BRA `(.L_x_0) ;  /* 0xfffffffc00fc7947 */ /* 0x000fc0000383ffff */
[----:B------:R-:W-:-:S00]  /*0440*/  NOP ;  /* 0x0000000000007918 */ /* 0x000fc00000000000 */
        /* <DEDUP_REMOVED lines=11> */
.L_x_1:


//--------------------- .nv.global.init           --------------------------
	.section	.nv.global.init,"aw",@progbits
.nv.global.init:
	.type		_$_str,@object
	.size		_$_str,(.L_0 - _$_str)
_$_str:
        /*0000*/ 	.byte	0x5f, 0x5f, 0x43, 0x55, 0x44, 0x41, 0x5f, 0x46, 0x54, 0x5a, 0x00
.L_0:


//--------------------- .nv.constant0.triton_poi_fused_native_layer_norm_0 --------------------------
	.section	.nv.constant0.triton_poi_fused_native_layer_norm_0,"a",@progbits
	.sectionflags	@""
	.align	4
.nv.constant0.triton_poi_fused_native_layer_norm_0:
	.zero		556
